//
// Generated by NVIDIA NVVM Compiler
//
// Compiler Build ID: CL-36424714
// Cuda compilation tools, release 13.0, V13.0.88
// Based on NVVM 20.0.0
//

.version 9.0
.target sm_100
.address_size 64

	// .globl	_Z15assign_clustersPKfS0_Pii

.visible .entry _Z15assign_clustersPKfS0_Pii(
	.param .u64 .ptr .align 1 _Z15assign_clustersPKfS0_Pii_param_0,
	.param .u64 .ptr .align 1 _Z15assign_clustersPKfS0_Pii_param_1,
	.param .u64 .ptr .align 1 _Z15assign_clustersPKfS0_Pii_param_2,
	.param .u32 _Z15assign_clustersPKfS0_Pii_param_3
)
{
	.reg .pred 	%p<5>;
	.reg .b32 	%r<10>;
	.reg .b32 	%f<23>;
	.reg .b64 	%rd<11>;

	ld.param.u64 	%rd1, [_Z15assign_clustersPKfS0_Pii_param_0];
	ld.param.u64 	%rd2, [_Z15assign_clustersPKfS0_Pii_param_1];
	ld.param.u64 	%rd3, [_Z15assign_clustersPKfS0_Pii_param_2];
	ld.param.u32 	%r2, [_Z15assign_clustersPKfS0_Pii_param_3];
	mov.u32 	%r3, %ctaid.x;
	mov.u32 	%r4, %ntid.x;
	mov.u32 	%r5, %tid.x;
	mad.lo.s32 	%r1, %r3, %r4, %r5;
	setp.ge.s32 	%p1, %r1, %r2;
	@%p1 bra 	$L__BB0_2;
	cvta.to.global.u64 	%rd4, %rd3;
	cvta.to.global.u64 	%rd5, %rd1;
	cvta.to.global.u64 	%rd6, %rd2;
	shl.b32 	%r6, %r1, 1;
	mul.wide.s32 	%rd7, %r6, 4;
	add.s64 	%rd8, %rd5, %rd7;
	ld.global.f32 	%f1, [%rd8];
	ld.global.f32 	%f2, [%rd6];
	sub.f32 	%f3, %f1, %f2;
	fma.rn.f32 	%f4, %f3, %f3, 0f00000000;
	ld.global.f32 	%f5, [%rd8+4];
	ld.global.f32 	%f6, [%rd6+4];
	sub.f32 	%f7, %f5, %f6;
	fma.rn.f32 	%f8, %f7, %f7, %f4;
	setp.equ.f32 	%p2, %f8, 0f7F800000;
	selp.f32 	%f9, 0f7F800000, %f8, %p2;
	selp.s32 	%r7, -1, 0, %p2;
	ld.global.f32 	%f10, [%rd6+8];
	sub.f32 	%f11, %f1, %f10;
	fma.rn.f32 	%f12, %f11, %f11, 0f00000000;
	ld.global.f32 	%f13, [%rd6+12];
	sub.f32 	%f14, %f5, %f13;
	fma.rn.f32 	%f15, %f14, %f14, %f12;
	setp.lt.f32 	%p3, %f15, %f9;
	selp.f32 	%f16, %f15, %f9, %p3;
	selp.b32 	%r8, 1, %r7, %p3;
	ld.global.f32 	%f17, [%rd6+16];
	sub.f32 	%f18, %f1, %f17;
	fma.rn.f32 	%f19, %f18, %f18, 0f00000000;
	ld.global.f32 	%f20, [%rd6+20];
	sub.f32 	%f21, %f5, %f20;
	fma.rn.f32 	%f22, %f21, %f21, %f19;
	setp.lt.f32 	%p4, %f22, %f16;
	selp.b32 	%r9, 2, %r8, %p4;
	mul.wide.s32 	%rd9, %r1, 4;
	add.s64 	%rd10, %rd4, %rd9;
	st.global.u32 	[%rd10], %r9;
$L__BB0_2:
	ret;

}
	// .globl	_Z16update_centroidsPKfPfPiPKii
.visible .entry _Z16update_centroidsPKfPfPiPKii(
	.param .u64 .ptr .align 1 _Z16update_centroidsPKfPfPiPKii_param_0,
	.param .u64 .ptr .align 1 _Z16update_centroidsPKfPfPiPKii_param_1,
	.param .u64 .ptr .align 1 _Z16update_centroidsPKfPfPiPKii_param_2,
	.param .u64 .ptr .align 1 _Z16update_centroidsPKfPfPiPKii_param_3,
	.param .u32 _Z16update_centroidsPKfPfPiPKii_param_4
)
{
	.reg .pred 	%p<2>;
	.reg .b32 	%r<10>;
	.reg .b32 	%f<5>;
	.reg .b64 	%rd<17>;

	ld.param.u64 	%rd1, [_Z16update_centroidsPKfPfPiPKii_param_0];
	ld.param.u64 	%rd2, [_Z16update_centroidsPKfPfPiPKii_param_1];
	ld.param.u64 	%rd3, [_Z16update_centroidsPKfPfPiPKii_param_2];
	ld.param.u64 	%rd4, [_Z16update_centroidsPKfPfPiPKii_param_3];
	ld.param.u32 	%r2, [_Z16update_centroidsPKfPfPiPKii_param_4];
	mov.u32 	%r3, %ctaid.x;
	mov.u32 	%r4, %ntid.x;
	mov.u32 	%r5, %tid.x;
	mad.lo.s32 	%r1, %r3, %r4, %r5;
	setp.ge.s32 	%p1, %r1, %r2;
	@%p1 bra 	$L__BB1_2;
	cvta.to.global.u64 	%rd5, %rd3;
	cvta.to.global.u64 	%rd6, %rd1;
	cvta.to.global.u64 	%rd7, %rd2;
	cvta.to.global.u64 	%rd8, %rd4;
	mul.wide.s32 	%rd9, %r1, 4;
	add.s64 	%rd10, %rd8, %rd9;
	shl.b32 	%r6, %r1, 1;
	ld.global.u32 	%r7, [%rd10];
	shl.b32 	%r8, %r7, 1;
	mul.wide.s32 	%rd11, %r8, 4;
	add.s64 	%rd12, %rd7, %rd11;
	mul.wide.s32 	%rd13, %r6, 4;
	add.s64 	%rd14, %rd6, %rd13;
	ld.global.f32 	%f1, [%rd14];
	atom.global.add.f32 	%f2, [%rd12], %f1;
	ld.global.f32 	%f3, [%rd14+4];
	atom.global.add.f32 	%f4, [%rd12+4], %f3;
	mul.wide.s32 	%rd15, %r7, 4;
	add.s64 	%rd16, %rd5, %rd15;
	atom.global.add.u32 	%r9, [%rd16], 1;
$L__BB1_2:
	ret;

}


// ===== COMPILED SASS (sm_100) =====

	.target	sm_100

	.elftype	@"ET_EXEC"


//--------------------- .note.nv.tkinfo           --------------------------
	.section	.note.nv.tkinfo,"",@"SHT_NOTE"
	.sectionflags	@"SHF_NOTE_NV_TKINFO"
	.tkinfo
        /*0018*/ 	.word	0x00000002
        /*0030*/ 	.string	""
        /*0030*/ 	.string	"ptxas"
        /*0030*/ 	.string	"Cuda compilation tools, release 13.0, V13.0.88"
        /*0030*/ 	.string	"Build cuda_13.0.r13.0/compiler.36424714_0"
        /*0030*/ 	.string	"-arch sm_100 -m 64 "



//--------------------- .note.nv.cuinfo           --------------------------
	.section	.note.nv.cuinfo,"",@"SHT_NOTE"
	.sectionflags	@"SHF_NOTE_NV_CUINFO"
        /*0018*/ 	.short	0x0002
        /*001a*/ 	.short	0x0064
        /*001c*/ 	.short	0x0082
	.zero		2


//--------------------- .nv.info                  --------------------------
	.section	.nv.info,"",@"SHT_CUDA_INFO"
	.align	4


	//----- nvinfo : EIATTR_REGCOUNT
	.align		4
        /*0000*/ 	.byte	0x04, 0x2f
        /*0002*/ 	.short	(.L_1 - .L_0)
	.align		4
.L_0:
        /*0004*/ 	.word	index@(_Z15assign_clustersPKfS0_Pii)
        /*0008*/ 	.word	0x00000016


	//----- nvinfo : EIATTR_FRAME_SIZE
	.align		4
.L_1:
        /*000c*/ 	.byte	0x04, 0x11
        /*000e*/ 	.short	(.L_3 - .L_2)
	.align		4
.L_2:
        /*0010*/ 	.word	index@(_Z15assign_clustersPKfS0_Pii)
        /*0014*/ 	.word	0x00000000


	//----- nvinfo : EIATTR_REGCOUNT
	.align		4
.L_3:
        /*0018*/ 	.byte	0x04, 0x2f
        /*001a*/ 	.short	(.L_5 - .L_4)
	.align		4
.L_4:
        /*001c*/ 	.word	index@(_Z16update_centroidsPKfPfPiPKii)
        /*0020*/ 	.word	0x00000012


	//----- nvinfo : EIATTR_FRAME_SIZE
	.align		4
.L_5:
        /*0024*/ 	.byte	0x04, 0x11
        /*0026*/ 	.short	(.L_7 - .L_6)
	.align		4
.L_6:
        /*0028*/ 	.word	index@(_Z16update_centroidsPKfPfPiPKii)
        /*002c*/ 	.word	0x00000000


	//----- nvinfo : EIATTR_MIN_STACK_SIZE
	.align		4
.L_7:
        /*0030*/ 	.byte	0x04, 0x12
        /*0032*/ 	.short	(.L_9 - .L_8)
	.align		4
.L_8:
        /*0034*/ 	.word	index@(_Z16update_centroidsPKfPfPiPKii)
        /*0038*/ 	.word	0x00000000


	//----- nvinfo : EIATTR_MIN_STACK_SIZE
	.align		4
.L_9:
        /*003c*/ 	.byte	0x04, 0x12
        /*003e*/ 	.short	(.L_11 - .L_10)
	.align		4
.L_10:
        /*0040*/ 	.word	index@(_Z15assign_clustersPKfS0_Pii)
        /*0044*/ 	.word	0x00000000
.L_11:


//--------------------- .nv.compat                --------------------------
	.section	.nv.compat,"",@"SHT_CUDA_COMPAT_INFO"
	.align	4
        /*0000*/ 	.byte	0x02, 0x09, 0x00, 0x00, 0x02, 0x02, 0x01, 0x00, 0x02, 0x05, 0x05, 0x00, 0x03, 0x07, 0x01, 0x01
        /*0010*/ 	.byte	0x02, 0x03, 0x00, 0x00, 0x02, 0x06, 0x01, 0x00, 0x04, 0x0b, 0x08, 0x00, 0x01, 0x00, 0x00, 0x00
        /*0020*/ 	.byte	0x00, 0x00, 0x00, 0x00


//--------------------- .nv.info._Z16update_centroidsPKfPfPiPKii --------------------------
	.section	.nv.info._Z16update_centroidsPKfPfPiPKii,"",@"SHT_CUDA_INFO"
	.sectionflags	@""
	.align	4


	//----- nvinfo : EIATTR_CUDA_API_VERSION
	.align		4
        /*0000*/ 	.byte	0x04, 0x37
        /*0002*/ 	.short	(.L_13 - .L_12)
.L_12:
        /*0004*/ 	.word	0x00000082


	//----- nvinfo : EIATTR_KPARAM_INFO
	.align		4
.L_13:
        /*0008*/ 	.byte	0x04, 0x17
        /*000a*/ 	.short	(.L_15 - .L_14)
.L_14:
        /*000c*/ 	.word	0x00000000
        /*0010*/ 	.short	0x0004
        /*0012*/ 	.short	0x0020
        /*0014*/ 	.byte	0x00, 0xf0, 0x11, 0x00


	//----- nvinfo : EIATTR_KPARAM_INFO
	.align		4
.L_15:
        /*0018*/ 	.byte	0x04, 0x17
        /*001a*/ 	.short	(.L_17 - .L_16)
.L_16:
        /*001c*/ 	.word	0x00000000
        /*0020*/ 	.short	0x0003
        /*0022*/ 	.short	0x0018
        /*0024*/ 	.byte	0x00, 0xf5, 0x21, 0x00


	//----- nvinfo : EIATTR_KPARAM_INFO
	.align		4
.L_17:
        /*0028*/ 	.byte	0x04, 0x17
        /*002a*/ 	.short	(.L_19 - .L_18)
.L_18:
        /*002c*/ 	.word	0x00000000
        /*0030*/ 	.short	0x0002
        /*0032*/ 	.short	0x0010
        /*0034*/ 	.byte	0x00, 0xf5, 0x21, 0x00


	//----- nvinfo : EIATTR_KPARAM_INFO
	.align		4
.L_19:
        /*0038*/ 	.byte	0x04, 0x17
        /*003a*/ 	.short	(.L_21 - .L_20)
.L_20:
        /*003c*/ 	.word	0x00000000
        /*0040*/ 	.short	0x0001
        /*0042*/ 	.short	0x0008
        /*0044*/ 	.byte	0x00, 0xf5, 0x21, 0x00


	//----- nvinfo : EIATTR_KPARAM_INFO
	.align		4
.L_21:
        /*0048*/ 	.byte	0x04, 0x17
        /*004a*/ 	.short	(.L_23 - .L_22)
.L_22:
        /*004c*/ 	.word	0x00000000
        /*0050*/ 	.short	0x0000
        /*0052*/ 	.short	0x0000
        /*0054*/ 	.byte	0x00, 0xf5, 0x21, 0x00


	//----- nvinfo : EIATTR_SPARSE_MMA_MASK
	.align		4
.L_23:
        /*0058*/ 	.byte	0x03, 0x50
        /*005a*/ 	.short	0x0000


	//----- nvinfo : EIATTR_MAXREG_COUNT
	.align		4
        /*005c*/ 	.byte	0x03, 0x1b
        /*005e*/ 	.short	0x00ff


	//----- nvinfo : EIATTR_MERCURY_ISA_VERSION
	.align		4
        /*0060*/ 	.byte	0x03, 0x5f
        /*0062*/ 	.short	0x0101


	//----- nvinfo : EIATTR_VRC_CTA_INIT_COUNT
	.align		4
        /*0064*/ 	.byte	0x02, 0x4a
	.zero		1
	.zero		1


	//----- nvinfo : EIATTR_EXIT_INSTR_OFFSETS
	.align		4
        /*0068*/ 	.byte	0x04, 0x1c
        /*006a*/ 	.short	(.L_25 - .L_24)


	//   ....[0]....
.L_24:
        /*006c*/ 	.word	0x00000070


	//   ....[1]....
        /*0070*/ 	.word	0x000001a0


	//----- nvinfo : EIATTR_CBANK_PARAM_SIZE
	.align		4
.L_25:
        /*0074*/ 	.byte	0x03, 0x19
        /*0076*/ 	.short	0x0024


	//----- nvinfo : EIATTR_PARAM_CBANK
	.align		4
        /*0078*/ 	.byte	0x04, 0x0a
        /*007a*/ 	.short	(.L_27 - .L_26)
	.align		4
.L_26:
        /*007c*/ 	.word	index@(.nv.constant0._Z16update_centroidsPKfPfPiPKii)
        /*0080*/ 	.short	0x0380
        /*0082*/ 	.short	0x0024


	//----- nvinfo : EIATTR_SW_WAR
	.align		4
.L_27:
        /*0084*/ 	.byte	0x04, 0x36
        /*0086*/ 	.short	(.L_29 - .L_28)
.L_28:
        /*0088*/ 	.word	0x00000008
.L_29:


//--------------------- .nv.info._Z15assign_clustersPKfS0_Pii --------------------------
	.section	.nv.info._Z15assign_clustersPKfS0_Pii,"",@"SHT_CUDA_INFO"
	.sectionflags	@""
	.align	4


	//----- nvinfo : EIATTR_CUDA_API_VERSION
	.align		4
        /*0000*/ 	.byte	0x04, 0x37
        /*0002*/ 	.short	(.L_31 - .L_30)
.L_30:
        /*0004*/ 	.word	0x00000082


	//----- nvinfo : EIATTR_KPARAM_INFO
	.align		4
.L_31:
        /*0008*/ 	.byte	0x04, 0x17
        /*000a*/ 	.short	(.L_33 - .L_32)
.L_32:
        /*000c*/ 	.word	0x00000000
        /*0010*/ 	.short	0x0003
        /*0012*/ 	.short	0x0018
        /*0014*/ 	.byte	0x00, 0xf0, 0x11, 0x00


	//----- nvinfo : EIATTR_KPARAM_INFO
	.align		4
.L_33:
        /*0018*/ 	.byte	0x04, 0x17
        /*001a*/ 	.short	(.L_35 - .L_34)
.L_34:
        /*001c*/ 	.word	0x00000000
        /*0020*/ 	.short	0x0002
        /*0022*/ 	.short	0x0010
        /*0024*/ 	.byte	0x00, 0xf5, 0x21, 0x00


	//----- nvinfo : EIATTR_KPARAM_INFO
	.align		4
.L_35:
        /*0028*/ 	.byte	0x04, 0x17
        /*002a*/ 	.short	(.L_37 - .L_36)
.L_36:
        /*002c*/ 	.word	0x00000000
        /*0030*/ 	.short	0x0001
        /*0032*/ 	.short	0x0008
        /*0034*/ 	.byte	0x00, 0xf5, 0x21, 0x00


	//----- nvinfo : EIATTR_KPARAM_INFO
	.align		4
.L_37:
        /*0038*/ 	.byte	0x04, 0x17
        /*003a*/ 	.short	(.L_39 - .L_38)
.L_38:
        /*003c*/ 	.word	0x00000000
        /*0040*/ 	.short	0x0000
        /*0042*/ 	.short	0x0000
        /*0044*/ 	.byte	0x00, 0xf5, 0x21, 0x00


	//----- nvinfo : EIATTR_SPARSE_MMA_MASK
	.align		4
.L_39:
        /*0048*/ 	.byte	0x03, 0x50
        /*004a*/ 	.short	0x0000


	//----- nvinfo : EIATTR_MAXREG_COUNT
	.align		4
        /*004c*/ 	.byte	0x03, 0x1b
        /*004e*/ 	.short	0x00ff


	//----- nvinfo : EIATTR_MERCURY_ISA_VERSION
	.align		4
        /*0050*/ 	.byte	0x03, 0x5f
        /*0052*/ 	.short	0x0101


	//----- nvinfo : EIATTR_VRC_CTA_INIT_COUNT
	.align		4
        /*0054*/ 	.byte	0x02, 0x4a
	.zero		1
	.zero		1


	//----- nvinfo : EIATTR_EXIT_INSTR_OFFSETS
	.align		4
        /*0058*/ 	.byte	0x04, 0x1c
        /*005a*/ 	.short	(.L_41 - .L_40)


	//   ....[0]....
.L_40:
        /*005c*/ 	.word	0x00000070


	//   ....[1]....
        /*0060*/ 	.word	0x000002c0


	//----- nvinfo : EIATTR_CBANK_PARAM_SIZE
	.align		4
.L_41:
        /*0064*/ 	.byte	0x03, 0x19
        /*0066*/ 	.short	0x001c


	//----- nvinfo : EIATTR_PARAM_CBANK
	.align		4
        /*0068*/ 	.byte	0x04, 0x0a
        /*006a*/ 	.short	(.L_43 - .L_42)
	.align		4
.L_42:
        /*006c*/ 	.word	index@(.nv.constant0._Z15assign_clustersPKfS0_Pii)
        /*0070*/ 	.short	0x0380
        /*0072*/ 	.short	0x001c


	//----- nvinfo : EIATTR_SW_WAR
	.align		4
.L_43:
        /*0074*/ 	.byte	0x04, 0x36
        /*0076*/ 	.short	(.L_45 - .L_44)
.L_44:
        /*0078*/ 	.word	0x00000008
.L_45:


//--------------------- .nv.callgraph             --------------------------
	.section	.nv.callgraph,"",@"SHT_CUDA_CALLGRAPH"
	.align	4
	.sectionentsize	8
	.align		4
        /*0000*/ 	.word	0x00000000
	.align		4
        /*0004*/ 	.word	0xffffffff
	.align		4
        /*0008*/ 	.word	0x00000000
	.align		4
        /*000c*/ 	.word	0xfffffffe
	.align		4
        /*0010*/ 	.word	0x00000000
	.align		4
        /*0014*/ 	.word	0xfffffffd
	.align		4
        /*0018*/ 	.word	0x00000000
	.align		4
        /*001c*/ 	.word	0xfffffffc


//--------------------- .text._Z16update_centroidsPKfPfPiPKii --------------------------
	.section	.text._Z16update_centroidsPKfPfPiPKii,"ax",@progbits
	.align	128
        .global         _Z16update_centroidsPKfPfPiPKii
        .type           _Z16update_centroidsPKfPfPiPKii,@function
        .size           _Z16update_centroidsPKfPfPiPKii,(.L_x_2 - _Z16update_centroidsPKfPfPiPKii)
        .other          _Z16update_centroidsPKfPfPiPKii,@"STO_CUDA_ENTRY STV_DEFAULT"
_Z16update_centroidsPKfPfPiPKii:
.text._Z16update_centroidsPKfPfPiPKii:
[----:B------:R-:W-:Y:S01]  /*0000*/  LDC R1, c[0x0][0x37c] ;  /* 0x0000df00ff017b82 */ /* 0x000fe20000000800 */
[----:B------:R-:W0:Y:S07]  /*0010*/  S2R R0, SR_TID.X ;  /* 0x0000000000007919 */ /* 0x000e2e0000002100 */
[----:B------:R-:W0:Y:S01]  /*0020*/  S2UR UR4, SR_CTAID.X ;  /* 0x00000000000479c3 */ /* 0x000e220000002500 */
[----:B------:R-:W1:Y:S07]  /*0030*/  LDCU UR5, c[0x0][0x3a0] ;  /* 0x00007400ff0577ac */ /* 0x000e6e0008000800 */
[----:B------:R-:W0:Y:S02]  /*0040*/  LDC R5, c[0x0][0x360] ;  /* 0x0000d800ff057b82 */ /* 0x000e240000000800 */
[----:B0-----:R-:W-:-:S05]  /*0050*/  IMAD R5, R5, UR4, R0 ;  /* 0x0000000405057c24 */ /* 0x001fca000f8e0200 */
[----:B-1----:R-:W-:-:S13]  /*0060*/  ISETP.GE.AND P0, PT, R5, UR5, PT ;  /* 0x0000000505007c0c */ /* 0x002fda000bf06270 */
[----:B------:R-:W-:Y:S05]  /*0070*/  @P0 EXIT ;  /* 0x000000000000094d */ /* 0x000fea0003800000 */
[----:B------:R-:W0:Y:S01]  /*0080*/  LDC.64 R2, c[0x0][0x398] ;  /* 0x0000e600ff027b82 */ /* 0x000e220000000a00 */
[----:B------:R-:W1:Y:S07]  /*0090*/  LDCU.64 UR4, c[0x0][0x358] ;  /* 0x00006b00ff0477ac */ /* 0x000e6e0008000a00 */
[----:B------:R-:W2:Y:S01]  /*00a0*/  LDC.64 R6, c[0x0][0x380] ;  /* 0x0000e000ff067b82 */ /* 0x000ea20000000a00 */
[C---:B0-----:R-:W-:Y:S01]  /*00b0*/  IMAD.WIDE R2, R5.reuse, 0x4, R2 ;  /* 0x0000000405027825 */ /* 0x041fe200078e0202 */
[----:B------:R-:W-:-:S05]  /*00c0*/  SHF.L.U32 R5, R5, 0x1, RZ ;  /* 0x0000000105057819 */ /* 0x000fca00000006ff */
[----:B-1----:R-:W3:Y:S01]  /*00d0*/  LDG.E R3, desc[UR4][R2.64] ;  /* 0x0000000402037981 */ /* 0x002ee2000c1e1900 */
[----:B--2---:R-:W-:Y:S02]  /*00e0*/  IMAD.WIDE R6, R5, 0x4, R6 ;  /* 0x0000000405067825 */ /* 0x004fe400078e0206 */
[----:B------:R-:W0:Y:S03]  /*00f0*/  LDC.64 R4, c[0x0][0x388] ;  /* 0x0000e200ff047b82 */ /* 0x000e260000000a00 */
[----:B------:R-:W2:Y:S01]  /*0100*/  LDG.E R11, desc[UR4][R6.64] ;  /* 0x00000004060b7981 */ /* 0x000ea2000c1e1900 */
[----:B---3--:R-:W-:-:S05]  /*0110*/  SHF.L.U32 R9, R3, 0x1, RZ ;  /* 0x0000000103097819 */ /* 0x008fca00000006ff */
[----:B0-----:R-:W-:Y:S02]  /*0120*/  IMAD.WIDE R4, R9, 0x4, R4 ;  /* 0x0000000409047825 */ /* 0x001fe400078e0204 */
[----:B------:R-:W0:Y:S03]  /*0130*/  LDC.64 R8, c[0x0][0x390] ;  /* 0x0000e400ff087b82 */ /* 0x000e260000000a00 */
[----:B--2---:R-:W-:Y:S04]  /*0140*/  REDG.E.ADD.F32.FTZ.RN.STRONG.GPU desc[UR4][R4.64], R11 ;  /* 0x0000000b040079a6 */ /* 0x004fe8000c12f304 */
[----:B------:R-:W2:Y:S01]  /*0150*/  LDG.E R13, desc[UR4][R6.64+0x4] ;  /* 0x00000404060d7981 */ /* 0x000ea2000c1e1900 */
[----:B------:R-:W-:-:S02]  /*0160*/  HFMA2 R15, -RZ, RZ, 0, 5.9604644775390625e-08 ;  /* 0x00000001ff0f7431 */ /* 0x000fc400000001ff */
[----:B0-----:R-:W-:Y:S01]  /*0170*/  IMAD.WIDE R8, R3, 0x4, R8 ;  /* 0x0000000403087825 */ /* 0x001fe200078e0208 */
[----:B--2---:R-:W-:Y:S04]  /*0180*/  REDG.E.ADD.F32.FTZ.RN.STRONG.GPU desc[UR4][R4.64+0x4], R13 ;  /* 0x0000040d040079a6 */ /* 0x004fe8000c12f304 */
[----:B------:R-:W-:Y:S01]  /*0190*/  REDG.E.ADD.STRONG.GPU desc[UR4][R8.64], R15 ;  /* 0x0000000f0800798e */ /* 0x000fe2000c12e104 */
[----:B------:R-:W-:Y:S05]  /*01a0*/  EXIT ;  /* 0x000000000000794d */ /* 0x000fea0003800000 */
.L_x_0:
[----:B------:R-:W-:-:S00]  /*01b0*/  BRA `(.L_x_0) ;  /* 0xfffffffc00fc7947 */ /* 0x000fc0000383ffff */
[----:B------:R-:W-:-:S00]  /*01c0*/  NOP ;  /* 0x0000000000007918 */ /* 0x000fc00000000000 */
        /* <DEDUP_REMOVED lines=11> */
.L_x_2:


//--------------------- .text._Z15assign_clustersPKfS0_Pii --------------------------
	.section	.text._Z15assign_clustersPKfS0_Pii,"ax",@progbits
	.align	128
        .global         _Z15assign_clustersPKfS0_Pii
        .type           _Z15assign_clustersPKfS0_Pii,@function
        .size           _Z15assign_clustersPKfS0_Pii,(.L_x_3 - _Z15assign_clustersPKfS0_Pii)
        .other          _Z15assign_clustersPKfS0_Pii,@"STO_CUDA_ENTRY STV_DEFAULT"
_Z15assign_clustersPKfS0_Pii:
.text._Z15assign_clustersPKfS0_Pii:
        /* <DEDUP_REMOVED lines=9> */
[----:B------:R-:W1:Y:S01]  /*0090*/  LDCU.64 UR4, c[0x0][0x358] ;  /* 0x00006b00ff0477ac */ /* 0x000e620008000a00 */
[----:B------:R-:W-:-:S06]  /*00a0*/  SHF.L.U32 R3, R5, 0x1, RZ ;  /* 0x0000000105037819 */ /* 0x000fcc00000006ff */
[----:B------:R-:W2:Y:S01]  /*00b0*/  LDC.64 R8, c[0x0][0x388] ;  /* 0x0000e200ff087b82 */ /* 0x000ea20000000a00 */
[----:B0-----:R-:W-:-:S05]  /*00c0*/  IMAD.WIDE R6, R3, 0x4, R6 ;  /* 0x0000000403067825 */ /* 0x001fca00078e0206 */
[----:B-1----:R-:W3:Y:S04]  /*00d0*/  LDG.E R4, desc[UR4][R6.64] ;  /* 0x0000000406047981 */ /* 0x002ee8000c1e1900 */
[----:B--2---:R-:W3:Y:S04]  /*00e0*/  LDG.E R3, desc[UR4][R8.64] ;  /* 0x0000000408037981 */ /* 0x004ee8000c1e1900 */
[----:B------:R-:W2:Y:S04]  /*00f0*/  LDG.E R10, desc[UR4][R6.64+0x4] ;  /* 0x00000404060a7981 */ /* 0x000ea8000c1e1900 */
[----:B------:R-:W2:Y:S04]  /*0100*/  LDG.E R11, desc[UR4][R8.64+0x4] ;  /* 0x00000404080b7981 */ /* 0x000ea8000c1e1900 */
[----:B------:R-:W4:Y:S04]  /*0110*/  LDG.E R13, desc[UR4][R8.64+0x8] ;  /* 0x00000804080d7981 */ /* 0x000f28000c1e1900 */
[----:B------:R-:W5:Y:S04]  /*0120*/  LDG.E R15, desc[UR4][R8.64+0xc] ;  /* 0x00000c04080f7981 */ /* 0x000f68000c1e1900 */
[----:B------:R-:W5:Y:S04]  /*0130*/  LDG.E R17, desc[UR4][R8.64+0x10] ;  /* 0x0000100408117981 */ /* 0x000f68000c1e1900 */
[----:B------:R-:W5:Y:S01]  /*0140*/  LDG.E R19, desc[UR4][R8.64+0x14] ;  /* 0x0000140408137981 */ /* 0x000f62000c1e1900 */
[----:B---3--:R-:W-:-:S02]  /*0150*/  FADD R0, R4, -R3 ;  /* 0x8000000304007221 */ /* 0x008fc40000000000 */
[----:B------:R-:W0:Y:S02]  /*0160*/  LDC.64 R2, c[0x0][0x390] ;  /* 0x0000e400ff027b82 */ /* 0x000e240000000a00 */
[----:B------:R-:W-:Y:S01]  /*0170*/  FFMA R0, R0, R0, RZ ;  /* 0x0000000000007223 */ /* 0x000fe200000000ff */
[----:B--2---:R-:W-:-:S04]  /*0180*/  FADD R11, R10, -R11 ;  /* 0x8000000b0a0b7221 */ /* 0x004fc80000000000 */
[----:B------:R-:W-:Y:S01]  /*0190*/  FFMA R11, R11, R11, R0 ;  /* 0x0000000b0b0b7223 */ /* 0x000fe20000000000 */
[----:B----4-:R-:W-:Y:S01]  /*01a0*/  FADD R0, R4, -R13 ;  /* 0x8000000d04007221 */ /* 0x010fe20000000000 */
[----:B-----5:R-:W-:-:S03]  /*01b0*/  FADD R15, R10, -R15 ;  /* 0x8000000f0a0f7221 */ /* 0x020fc60000000000 */
[----:B------:R-:W-:Y:S01]  /*01c0*/  FFMA R6, R0, R0, RZ ;  /* 0x0000000000067223 */ /* 0x000fe200000000ff */
[----:B------:R-:W-:Y:S01]  /*01d0*/  FSETP.NE.AND P0, PT, R11, +INF , PT ;  /* 0x7f8000000b00780b */ /* 0x000fe20003f05000 */
[----:B------:R-:W-:Y:S02]  /*01e0*/  FADD R0, R4, -R17 ;  /* 0x8000001104007221 */ /* 0x000fe40000000000 */
[----:B------:R-:W-:Y:S01]  /*01f0*/  FFMA R6, R15, R15, R6 ;  /* 0x0000000f0f067223 */ /* 0x000fe20000000006 */
[----:B------:R-:W-:Y:S01]  /*0200*/  FSEL R11, R11, +INF , P0 ;  /* 0x7f8000000b0b7808 */ /* 0x000fe20000000000 */
[----:B------:R-:W-:Y:S01]  /*0210*/  FADD R19, R10, -R19 ;  /* 0x800000130a137221 */ /* 0x000fe20000000000 */
[----:B------:R-:W-:Y:S02]  /*0220*/  FFMA R0, R0, R0, RZ ;  /* 0x0000000000007223 */ /* 0x000fe400000000ff */
[----:B------:R-:W-:Y:S02]  /*0230*/  FSETP.GEU.AND P1, PT, R6, R11, PT ;  /* 0x0000000b0600720b */ /* 0x000fe40003f2e000 */
[----:B------:R-:W-:Y:S01]  /*0240*/  FFMA R19, R19, R19, R0 ;  /* 0x0000001313137223 */ /* 0x000fe20000000000 */
[----:B------:R-:W-:-:S02]  /*0250*/  SEL R0, RZ, 0xffffffff, P0 ;  /* 0xffffffffff007807 */ /* 0x000fc40000000000 */
[----:B------:R-:W-:Y:S02]  /*0260*/  FSEL R6, R6, R11, !P1 ;  /* 0x0000000b06067208 */ /* 0x000fe40004800000 */
[----:B------:R-:W-:Y:S02]  /*0270*/  SEL R0, R0, 0x1, P1 ;  /* 0x0000000100007807 */ /* 0x000fe40000800000 */
[----:B------:R-:W-:Y:S01]  /*0280*/  FSETP.GEU.AND P0, PT, R19, R6, PT ;  /* 0x000000061300720b */ /* 0x000fe20003f0e000 */
[----:B0-----:R-:W-:-:S03]  /*0290*/  IMAD.WIDE R2, R5, 0x4, R2 ;  /* 0x0000000405027825 */ /* 0x001fc600078e0202 */
[----:B------:R-:W-:-:S05]  /*02a0*/  SEL R5, R0, 0x2, P0 ;  /* 0x0000000200057807 */ /* 0x000fca0000000000 */
[----:B------:R-:W-:Y:S01]  /*02b0*/  STG.E desc[UR4][R2.64], R5 ;  /* 0x0000000502007986 */ /* 0x000fe2000c101904 */
[----:B------:R-:W-:Y:S05]  /*02c0*/  EXIT ;  /* 0x000000000000794d */ /* 0x000fea0003800000 */
.L_x_1:
        /* <DEDUP_REMOVED lines=11> */
.L_x_3:


//--------------------- .nv.shared.reserved.0     --------------------------
	.section	.nv.shared.reserved.0,"aw",@nobits
	.weak		__nv_reservedSMEM_offset_0_alias
	.size		__nv_reservedSMEM_offset_0_alias, 0, 64
	.other		__nv_reservedSMEM_offset_0_alias,@"STO_CUDA_RESERVED_SHARED STV_DEFAULT"
__nv_reservedSMEM_offset_0_alias:
	.zero		0
	.zero		64


//--------------------- .nv.constant0._Z16update_centroidsPKfPfPiPKii --------------------------
	.section	.nv.constant0._Z16update_centroidsPKfPfPiPKii,"a",@progbits
	.sectionflags	@""
	.align	4
.nv.constant0._Z16update_centroidsPKfPfPiPKii:
	.zero		932


//--------------------- .nv.constant0._Z15assign_clustersPKfS0_Pii --------------------------
	.section	.nv.constant0._Z15assign_clustersPKfS0_Pii,"a",@progbits
	.sectionflags	@""
	.align	4
.nv.constant0._Z15assign_clustersPKfS0_Pii:
	.zero		924


//--------------------- SYMBOLS --------------------------

	.type		.nv.reservedSmem.offset0,@object
	.size		.nv.reservedSmem.offset0,0x4
